//
// Generated by NVIDIA NVVM Compiler
//
// Compiler Build ID: CL-36424714
// Cuda compilation tools, release 13.0, V13.0.88
// Based on NVVM 20.0.0
//

.version 9.0
.target sm_100
.address_size 64

	// .globl	_Z10PEUcounteriPPiS0_S0_S0_S_iS_S_
// _ZZ19Array_add_reductioniPiS_E11shared_data has been demoted

.visible .entry _Z10PEUcounteriPPiS0_S0_S0_S_iS_S_(
	.param .u32 _Z10PEUcounteriPPiS0_S0_S0_S_iS_S__param_0,
	.param .u64 .ptr .align 1 _Z10PEUcounteriPPiS0_S0_S0_S_iS_S__param_1,
	.param .u64 .ptr .align 1 _Z10PEUcounteriPPiS0_S0_S0_S_iS_S__param_2,
	.param .u64 .ptr .align 1 _Z10PEUcounteriPPiS0_S0_S0_S_iS_S__param_3,
	.param .u64 .ptr .align 1 _Z10PEUcounteriPPiS0_S0_S0_S_iS_S__param_4,
	.param .u64 .ptr .align 1 _Z10PEUcounteriPPiS0_S0_S0_S_iS_S__param_5,
	.param .u32 _Z10PEUcounteriPPiS0_S0_S0_S_iS_S__param_6,
	.param .u64 .ptr .align 1 _Z10PEUcounteriPPiS0_S0_S0_S_iS_S__param_7,
	.param .u64 .ptr .align 1 _Z10PEUcounteriPPiS0_S0_S0_S_iS_S__param_8
)
{
	.reg .pred 	%p<3>;
	.reg .b32 	%r<12>;
	.reg .b64 	%rd<33>;

	ld.param.u32 	%r3, [_Z10PEUcounteriPPiS0_S0_S0_S_iS_S__param_0];
	ld.param.u64 	%rd1, [_Z10PEUcounteriPPiS0_S0_S0_S_iS_S__param_1];
	ld.param.u64 	%rd2, [_Z10PEUcounteriPPiS0_S0_S0_S_iS_S__param_2];
	ld.param.u64 	%rd3, [_Z10PEUcounteriPPiS0_S0_S0_S_iS_S__param_3];
	ld.param.u64 	%rd6, [_Z10PEUcounteriPPiS0_S0_S0_S_iS_S__param_5];
	ld.param.u64 	%rd4, [_Z10PEUcounteriPPiS0_S0_S0_S_iS_S__param_7];
	ld.param.u64 	%rd5, [_Z10PEUcounteriPPiS0_S0_S0_S_iS_S__param_8];
	cvta.to.global.u64 	%rd7, %rd6;
	mov.u32 	%r1, %tid.x;
	mov.u32 	%r2, %ctaid.x;
	mul.wide.u32 	%rd8, %r2, 4;
	add.s64 	%rd9, %rd7, %rd8;
	ld.global.u32 	%r4, [%rd9];
	setp.ge.u32 	%p1, %r1, %r4;
	@%p1 bra 	$L__BB0_3;
	cvta.to.global.u64 	%rd10, %rd1;
	mul.wide.u32 	%rd11, %r2, 8;
	add.s64 	%rd12, %rd10, %rd11;
	ld.global.u64 	%rd13, [%rd12];
	mul.wide.u32 	%rd14, %r1, 4;
	add.s64 	%rd15, %rd13, %rd14;
	ld.u32 	%r5, [%rd15];
	setp.ne.s32 	%p2, %r5, %r3;
	@%p2 bra 	$L__BB0_3;
	cvta.to.global.u64 	%rd16, %rd4;
	add.s64 	%rd18, %rd16, %rd8;
	cvta.to.global.u64 	%rd19, %rd2;
	add.s64 	%rd21, %rd19, %rd11;
	ld.global.u64 	%rd22, [%rd21];
	add.s64 	%rd24, %rd22, %rd14;
	ld.u32 	%r6, [%rd24];
	cvta.to.global.u64 	%rd25, %rd3;
	add.s64 	%rd26, %rd25, %rd11;
	ld.global.u64 	%rd27, [%rd26];
	add.s64 	%rd28, %rd27, %rd14;
	ld.u32 	%r7, [%rd28];
	add.s32 	%r8, %r7, %r6;
	atom.global.max.s32 	%r9, [%rd18], %r8;
	cvta.to.global.u64 	%rd29, %rd5;
	add.s64 	%rd30, %rd29, %rd8;
	ld.global.u64 	%rd31, [%rd21];
	add.s64 	%rd32, %rd31, %rd14;
	ld.u32 	%r10, [%rd32];
	atom.global.max.s32 	%r11, [%rd30], %r10;
$L__BB0_3:
	ret;

}
	// .globl	_Z10PeuCounteriiPPiS0_S0_S0_S_iS_S_S_
.visible .entry _Z10PeuCounteriiPPiS0_S0_S0_S_iS_S_S_(
	.param .u32 _Z10PeuCounteriiPPiS0_S0_S0_S_iS_S_S__param_0,
	.param .u32 _Z10PeuCounteriiPPiS0_S0_S0_S_iS_S_S__param_1,
	.param .u64 .ptr .align 1 _Z10PeuCounteriiPPiS0_S0_S0_S_iS_S_S__param_2,
	.param .u64 .ptr .align 1 _Z10PeuCounteriiPPiS0_S0_S0_S_iS_S_S__param_3,
	.param .u64 .ptr .align 1 _Z10PeuCounteriiPPiS0_S0_S0_S_iS_S_S__param_4,
	.param .u64 .ptr .align 1 _Z10PeuCounteriiPPiS0_S0_S0_S_iS_S_S__param_5,
	.param .u64 .ptr .align 1 _Z10PeuCounteriiPPiS0_S0_S0_S_iS_S_S__param_6,
	.param .u32 _Z10PeuCounteriiPPiS0_S0_S0_S_iS_S_S__param_7,
	.param .u64 .ptr .align 1 _Z10PeuCounteriiPPiS0_S0_S0_S_iS_S_S__param_8,
	.param .u64 .ptr .align 1 _Z10PeuCounteriiPPiS0_S0_S0_S_iS_S_S__param_9,
	.param .u64 .ptr .align 1 _Z10PeuCounteriiPPiS0_S0_S0_S_iS_S_S__param_10
)
{
	.reg .pred 	%p<3>;
	.reg .b32 	%r<10>;
	.reg .b64 	%rd<28>;

	ld.param.u32 	%r2, [_Z10PeuCounteriiPPiS0_S0_S0_S_iS_S_S__param_0];
	ld.param.u32 	%r3, [_Z10PeuCounteriiPPiS0_S0_S0_S_iS_S_S__param_1];
	ld.param.u64 	%rd1, [_Z10PeuCounteriiPPiS0_S0_S0_S_iS_S_S__param_2];
	ld.param.u64 	%rd2, [_Z10PeuCounteriiPPiS0_S0_S0_S_iS_S_S__param_3];
	ld.param.u64 	%rd3, [_Z10PeuCounteriiPPiS0_S0_S0_S_iS_S_S__param_4];
	ld.param.u64 	%rd5, [_Z10PeuCounteriiPPiS0_S0_S0_S_iS_S_S__param_6];
	ld.param.u64 	%rd4, [_Z10PeuCounteriiPPiS0_S0_S0_S_iS_S_S__param_8];
	cvta.to.global.u64 	%rd6, %rd5;
	mov.u32 	%r1, %tid.x;
	mul.wide.s32 	%rd7, %r3, 4;
	add.s64 	%rd8, %rd6, %rd7;
	ld.global.u32 	%r4, [%rd8];
	setp.ge.u32 	%p1, %r1, %r4;
	@%p1 bra 	$L__BB1_3;
	cvta.to.global.u64 	%rd9, %rd1;
	mul.wide.s32 	%rd10, %r3, 8;
	add.s64 	%rd11, %rd9, %rd10;
	ld.global.u64 	%rd12, [%rd11];
	mul.wide.u32 	%rd13, %r1, 4;
	add.s64 	%rd14, %rd12, %rd13;
	ld.u32 	%r5, [%rd14];
	setp.ne.s32 	%p2, %r5, %r2;
	@%p2 bra 	$L__BB1_3;
	cvta.to.global.u64 	%rd15, %rd4;
	add.s64 	%rd17, %rd15, %rd7;
	cvta.to.global.u64 	%rd18, %rd2;
	add.s64 	%rd20, %rd18, %rd10;
	ld.global.u64 	%rd21, [%rd20];
	add.s64 	%rd23, %rd21, %rd13;
	ld.u32 	%r6, [%rd23];
	cvta.to.global.u64 	%rd24, %rd3;
	add.s64 	%rd25, %rd24, %rd10;
	ld.global.u64 	%rd26, [%rd25];
	add.s64 	%rd27, %rd26, %rd13;
	ld.u32 	%r7, [%rd27];
	add.s32 	%r8, %r7, %r6;
	atom.global.max.s32 	%r9, [%rd17], %r8;
$L__BB1_3:
	ret;

}
	// .globl	_Z19Array_add_reductioniPiS_
.visible .entry _Z19Array_add_reductioniPiS_(
	.param .u32 _Z19Array_add_reductioniPiS__param_0,
	.param .u64 .ptr .align 1 _Z19Array_add_reductioniPiS__param_1,
	.param .u64 .ptr .align 1 _Z19Array_add_reductioniPiS__param_2
)
{
	.reg .pred 	%p<6>;
	.reg .b32 	%r<22>;
	.reg .b64 	%rd<9>;
	// demoted variable
	.shared .align 4 .b8 _ZZ19Array_add_reductioniPiS_E11shared_data[4096];
	ld.param.u32 	%r11, [_Z19Array_add_reductioniPiS__param_0];
	ld.param.u64 	%rd1, [_Z19Array_add_reductioniPiS__param_1];
	ld.param.u64 	%rd2, [_Z19Array_add_reductioniPiS__param_2];
	mov.u32 	%r1, %tid.x;
	mov.u32 	%r2, %ctaid.x;
	mov.u32 	%r21, %ntid.x;
	mad.lo.s32 	%r4, %r2, %r21, %r1;
	setp.ge.s32 	%p1, %r4, %r11;
	mov.b32 	%r20, 0;
	@%p1 bra 	$L__BB2_2;
	cvta.to.global.u64 	%rd3, %rd1;
	mul.wide.s32 	%rd4, %r4, 4;
	add.s64 	%rd5, %rd3, %rd4;
	ld.global.u32 	%r20, [%rd5];
$L__BB2_2:
	shl.b32 	%r12, %r1, 2;
	mov.u32 	%r13, _ZZ19Array_add_reductioniPiS_E11shared_data;
	add.s32 	%r7, %r13, %r12;
	st.shared.u32 	[%r7], %r20;
	bar.sync 	0;
	setp.lt.u32 	%p2, %r21, 2;
	@%p2 bra 	$L__BB2_6;
$L__BB2_3:
	shr.u32 	%r9, %r21, 1;
	setp.ge.u32 	%p3, %r1, %r9;
	@%p3 bra 	$L__BB2_5;
	shl.b32 	%r14, %r9, 2;
	add.s32 	%r15, %r7, %r14;
	ld.shared.u32 	%r16, [%r15];
	ld.shared.u32 	%r17, [%r7];
	add.s32 	%r18, %r17, %r16;
	st.shared.u32 	[%r7], %r18;
$L__BB2_5:
	bar.sync 	0;
	setp.gt.u32 	%p4, %r21, 3;
	mov.u32 	%r21, %r9;
	@%p4 bra 	$L__BB2_3;
$L__BB2_6:
	setp.ne.s32 	%p5, %r1, 0;
	@%p5 bra 	$L__BB2_8;
	ld.shared.u32 	%r19, [_ZZ19Array_add_reductioniPiS_E11shared_data];
	cvta.to.global.u64 	%rd6, %rd2;
	mul.wide.u32 	%rd7, %r2, 4;
	add.s64 	%rd8, %rd6, %rd7;
	st.global.u32 	[%rd8], %r19;
$L__BB2_8:
	ret;

}


// ===== COMPILED SASS (sm_100) =====

	.target	sm_100

	.elftype	@"ET_EXEC"


//--------------------- .note.nv.tkinfo           --------------------------
	.section	.note.nv.tkinfo,"",@"SHT_NOTE"
	.sectionflags	@"SHF_NOTE_NV_TKINFO"
	.tkinfo
        /*0018*/ 	.word	0x00000002
        /*0030*/ 	.string	""
        /*0030*/ 	.string	"ptxas"
        /*0030*/ 	.string	"Cuda compilation tools, release 13.0, V13.0.88"
        /*0030*/ 	.string	"Build cuda_13.0.r13.0/compiler.36424714_0"
        /*0030*/ 	.string	"-arch sm_100 -m 64 "



//--------------------- .note.nv.cuinfo           --------------------------
	.section	.note.nv.cuinfo,"",@"SHT_NOTE"
	.sectionflags	@"SHF_NOTE_NV_CUINFO"
        /*0018*/ 	.short	0x0002
        /*001a*/ 	.short	0x0064
        /*001c*/ 	.short	0x0082
	.zero		2


//--------------------- .nv.info                  --------------------------
	.section	.nv.info,"",@"SHT_CUDA_INFO"
	.align	4


	//----- nvinfo : EIATTR_REGCOUNT
	.align		4
        /*0000*/ 	.byte	0x04, 0x2f
        /*0002*/ 	.short	(.L_1 - .L_0)
	.align		4
.L_0:
        /*0004*/ 	.word	index@(_Z10PEUcounteriPPiS0_S0_S0_S_iS_S_)
        /*0008*/ 	.word	0x00000011


	//----- nvinfo : EIATTR_FRAME_SIZE
	.align		4
.L_1:
        /*000c*/ 	.byte	0x04, 0x11
        /*000e*/ 	.short	(.L_3 - .L_2)
	.align		4
.L_2:
        /*0010*/ 	.word	index@(_Z10PEUcounteriPPiS0_S0_S0_S_iS_S_)
        /*0014*/ 	.word	0x00000000


	//----- nvinfo : EIATTR_REGCOUNT
	.align		4
.L_3:
        /*0018*/ 	.byte	0x04, 0x2f
        /*001a*/ 	.short	(.L_5 - .L_4)
	.align		4
.L_4:
        /*001c*/ 	.word	index@(_Z10PeuCounteriiPPiS0_S0_S0_S_iS_S_S_)
        /*0020*/ 	.word	0x00000010


	//----- nvinfo : EIATTR_FRAME_SIZE
	.align		4
.L_5:
        /*0024*/ 	.byte	0x04, 0x11
        /*0026*/ 	.short	(.L_7 - .L_6)
	.align		4
.L_6:
        /*0028*/ 	.word	index@(_Z10PeuCounteriiPPiS0_S0_S0_S_iS_S_S_)
        /*002c*/ 	.word	0x00000000


	//----- nvinfo : EIATTR_REGCOUNT
	.align		4
.L_7:
        /*0030*/ 	.byte	0x04, 0x2f
        /*0032*/ 	.short	(.L_9 - .L_8)
	.align		4
.L_8:
        /*0034*/ 	.word	index@(_Z19Array_add_reductioniPiS_)
        /*0038*/ 	.word	0x0000000b


	//----- nvinfo : EIATTR_FRAME_SIZE
	.align		4
.L_9:
        /*003c*/ 	.byte	0x04, 0x11
        /*003e*/ 	.short	(.L_11 - .L_10)
	.align		4
.L_10:
        /*0040*/ 	.word	index@(_Z19Array_add_reductioniPiS_)
        /*0044*/ 	.word	0x00000000


	//----- nvinfo : EIATTR_MIN_STACK_SIZE
	.align		4
.L_11:
        /*0048*/ 	.byte	0x04, 0x12
        /*004a*/ 	.short	(.L_13 - .L_12)
	.align		4
.L_12:
        /*004c*/ 	.word	index@(_Z19Array_add_reductioniPiS_)
        /*0050*/ 	.word	0x00000000


	//----- nvinfo : EIATTR_MIN_STACK_SIZE
	.align		4
.L_13:
        /*0054*/ 	.byte	0x04, 0x12
        /*0056*/ 	.short	(.L_15 - .L_14)
	.align		4
.L_14:
        /*0058*/ 	.word	index@(_Z10PeuCounteriiPPiS0_S0_S0_S_iS_S_S_)
        /*005c*/ 	.word	0x00000000


	//----- nvinfo : EIATTR_MIN_STACK_SIZE
	.align		4
.L_15:
        /*0060*/ 	.byte	0x04, 0x12
        /*0062*/ 	.short	(.L_17 - .L_16)
	.align		4
.L_16:
        /*0064*/ 	.word	index@(_Z10PEUcounteriPPiS0_S0_S0_S_iS_S_)
        /*0068*/ 	.word	0x00000000
.L_17:


//--------------------- .nv.compat                --------------------------
	.section	.nv.compat,"",@"SHT_CUDA_COMPAT_INFO"
	.align	4
        /*0000*/ 	.byte	0x02, 0x09, 0x00, 0x00, 0x02, 0x02, 0x01, 0x00, 0x02, 0x05, 0x05, 0x00, 0x03, 0x07, 0x01, 0x01
        /*0010*/ 	.byte	0x02, 0x03, 0x00, 0x00, 0x02, 0x06, 0x01, 0x00, 0x04, 0x0b, 0x08, 0x00, 0x09, 0x00, 0x00, 0x00
        /*0020*/ 	.byte	0x00, 0x00, 0x00, 0x00


//--------------------- .nv.info._Z19Array_add_reductioniPiS_ --------------------------
	.section	.nv.info._Z19Array_add_reductioniPiS_,"",@"SHT_CUDA_INFO"
	.sectionflags	@""
	.align	4


	//----- nvinfo : EIATTR_CUDA_API_VERSION
	.align		4
        /*0000*/ 	.byte	0x04, 0x37
        /*0002*/ 	.short	(.L_19 - .L_18)
.L_18:
        /*0004*/ 	.word	0x00000082


	//----- nvinfo : EIATTR_KPARAM_INFO
	.align		4
.L_19:
        /*0008*/ 	.byte	0x04, 0x17
        /*000a*/ 	.short	(.L_21 - .L_20)
.L_20:
        /*000c*/ 	.word	0x00000000
        /*0010*/ 	.short	0x0002
        /*0012*/ 	.short	0x0010
        /*0014*/ 	.byte	0x00, 0xf5, 0x21, 0x00


	//----- nvinfo : EIATTR_KPARAM_INFO
	.align		4
.L_21:
        /*0018*/ 	.byte	0x04, 0x17
        /*001a*/ 	.short	(.L_23 - .L_22)
.L_22:
        /*001c*/ 	.word	0x00000000
        /*0020*/ 	.short	0x0001
        /*0022*/ 	.short	0x0008
        /*0024*/ 	.byte	0x00, 0xf5, 0x21, 0x00


	//----- nvinfo : EIATTR_KPARAM_INFO
	.align		4
.L_23:
        /*0028*/ 	.byte	0x04, 0x17
        /*002a*/ 	.short	(.L_25 - .L_24)
.L_24:
        /*002c*/ 	.word	0x00000000
        /*0030*/ 	.short	0x0000
        /*0032*/ 	.short	0x0000
        /*0034*/ 	.byte	0x00, 0xf0, 0x11, 0x00


	//----- nvinfo : EIATTR_SPARSE_MMA_MASK
	.align		4
.L_25:
        /*0038*/ 	.byte	0x03, 0x50
        /*003a*/ 	.short	0x0000


	//----- nvinfo : EIATTR_MAXREG_COUNT
	.align		4
        /*003c*/ 	.byte	0x03, 0x1b
        /*003e*/ 	.short	0x00ff


	//----- nvinfo : EIATTR_NUM_BARRIERS
	.align		4
        /*0040*/ 	.byte	0x02, 0x4c
        /*0042*/ 	.byte	0x01
	.zero		1


	//----- nvinfo : EIATTR_MERCURY_ISA_VERSION
	.align		4
        /*0044*/ 	.byte	0x03, 0x5f
        /*0046*/ 	.short	0x0101


	//----- nvinfo : EIATTR_VRC_CTA_INIT_COUNT
	.align		4
        /*0048*/ 	.byte	0x02, 0x4a
	.zero		1
	.zero		1


	//----- nvinfo : EIATTR_EXIT_INSTR_OFFSETS
	.align		4
        /*004c*/ 	.byte	0x04, 0x1c
        /*004e*/ 	.short	(.L_27 - .L_26)


	//   ....[0]....
.L_26:
        /*0050*/ 	.word	0x00000210


	//   ....[1]....
        /*0054*/ 	.word	0x00000290


	//----- nvinfo : EIATTR_CBANK_PARAM_SIZE
	.align		4
.L_27:
        /*0058*/ 	.byte	0x03, 0x19
        /*005a*/ 	.short	0x0018


	//----- nvinfo : EIATTR_PARAM_CBANK
	.align		4
        /*005c*/ 	.byte	0x04, 0x0a
        /*005e*/ 	.short	(.L_29 - .L_28)
	.align		4
.L_28:
        /*0060*/ 	.word	index@(.nv.constant0._Z19Array_add_reductioniPiS_)
        /*0064*/ 	.short	0x0380
        /*0066*/ 	.short	0x0018


	//----- nvinfo : EIATTR_SW_WAR
	.align		4
.L_29:
        /*0068*/ 	.byte	0x04, 0x36
        /*006a*/ 	.short	(.L_31 - .L_30)
.L_30:
        /*006c*/ 	.word	0x00000008
.L_31:


//--------------------- .nv.info._Z10PeuCounteriiPPiS0_S0_S0_S_iS_S_S_ --------------------------
	.section	.nv.info._Z10PeuCounteriiPPiS0_S0_S0_S_iS_S_S_,"",@"SHT_CUDA_INFO"
	.sectionflags	@""
	.align	4


	//----- nvinfo : EIATTR_CUDA_API_VERSION
	.align		4
        /*0000*/ 	.byte	0x04, 0x37
        /*0002*/ 	.short	(.L_33 - .L_32)
.L_32:
        /*0004*/ 	.word	0x00000082


	//----- nvinfo : EIATTR_KPARAM_INFO
	.align		4
.L_33:
        /*0008*/ 	.byte	0x04, 0x17
        /*000a*/ 	.short	(.L_35 - .L_34)
.L_34:
        /*000c*/ 	.word	0x00000000
        /*0010*/ 	.short	0x000a
        /*0012*/ 	.short	0x0048
        /*0014*/ 	.byte	0x00, 0xf5, 0x21, 0x00


	//----- nvinfo : EIATTR_KPARAM_INFO
	.align		4
.L_35:
        /*0018*/ 	.byte	0x04, 0x17
        /*001a*/ 	.short	(.L_37 - .L_36)
.L_36:
        /*001c*/ 	.word	0x00000000
        /*0020*/ 	.short	0x0009
        /*0022*/ 	.short	0x0040
        /*0024*/ 	.byte	0x00, 0xf5, 0x21, 0x00


	//----- nvinfo : EIATTR_KPARAM_INFO
	.align		4
.L_37:
        /*0028*/ 	.byte	0x04, 0x17
        /*002a*/ 	.short	(.L_39 - .L_38)
.L_38:
        /*002c*/ 	.word	0x00000000
        /*0030*/ 	.short	0x0008
        /*0032*/ 	.short	0x0038
        /*0034*/ 	.byte	0x00, 0xf5, 0x21, 0x00


	//----- nvinfo : EIATTR_KPARAM_INFO
	.align		4
.L_39:
        /*0038*/ 	.byte	0x04, 0x17
        /*003a*/ 	.short	(.L_41 - .L_40)
.L_40:
        /*003c*/ 	.word	0x00000000
        /*0040*/ 	.short	0x0007
        /*0042*/ 	.short	0x0030
        /*0044*/ 	.byte	0x00, 0xf0, 0x11, 0x00


	//----- nvinfo : EIATTR_KPARAM_INFO
	.align		4
.L_41:
        /*0048*/ 	.byte	0x04, 0x17
        /*004a*/ 	.short	(.L_43 - .L_42)
.L_42:
        /*004c*/ 	.word	0x00000000
        /*0050*/ 	.short	0x0006
        /*0052*/ 	.short	0x0028
        /*0054*/ 	.byte	0x00, 0xf5, 0x21, 0x00


	//----- nvinfo : EIATTR_KPARAM_INFO
	.align		4
.L_43:
        /*0058*/ 	.byte	0x04, 0x17
        /*005a*/ 	.short	(.L_45 - .L_44)
.L_44:
        /*005c*/ 	.word	0x00000000
        /*0060*/ 	.short	0x0005
        /*0062*/ 	.short	0x0020
        /*0064*/ 	.byte	0x00, 0xf5, 0x21, 0x00


	//----- nvinfo : EIATTR_KPARAM_INFO
	.align		4
.L_45:
        /*0068*/ 	.byte	0x04, 0x17
        /*006a*/ 	.short	(.L_47 - .L_46)
.L_46:
        /*006c*/ 	.word	0x00000000
        /*0070*/ 	.short	0x0004
        /*0072*/ 	.short	0x0018
        /*0074*/ 	.byte	0x00, 0xf5, 0x21, 0x00


	//----- nvinfo : EIATTR_KPARAM_INFO
	.align		4
.L_47:
        /*0078*/ 	.byte	0x04, 0x17
        /*007a*/ 	.short	(.L_49 - .L_48)
.L_48:
        /*007c*/ 	.word	0x00000000
        /*0080*/ 	.short	0x0003
        /*0082*/ 	.short	0x0010
        /*0084*/ 	.byte	0x00, 0xf5, 0x21, 0x00


	//----- nvinfo : EIATTR_KPARAM_INFO
	.align		4
.L_49:
        /*0088*/ 	.byte	0x04, 0x17
        /*008a*/ 	.short	(.L_51 - .L_50)
.L_50:
        /*008c*/ 	.word	0x00000000
        /*0090*/ 	.short	0x0002
        /*0092*/ 	.short	0x0008
        /*0094*/ 	.byte	0x00, 0xf5, 0x21, 0x00


	//----- nvinfo : EIATTR_KPARAM_INFO
	.align		4
.L_51:
        /*0098*/ 	.byte	0x04, 0x17
        /*009a*/ 	.short	(.L_53 - .L_52)
.L_52:
        /*009c*/ 	.word	0x00000000
        /*00a0*/ 	.short	0x0001
        /*00a2*/ 	.short	0x0004
        /*00a4*/ 	.byte	0x00, 0xf0, 0x11, 0x00


	//----- nvinfo : EIATTR_KPARAM_INFO
	.align		4
.L_53:
        /*00a8*/ 	.byte	0x04, 0x17
        /*00aa*/ 	.short	(.L_55 - .L_54)
.L_54:
        /*00ac*/ 	.word	0x00000000
        /*00b0*/ 	.short	0x0000
        /*00b2*/ 	.short	0x0000
        /*00b4*/ 	.byte	0x00, 0xf0, 0x11, 0x00


	//----- nvinfo : EIATTR_SPARSE_MMA_MASK
	.align		4
.L_55:
        /*00b8*/ 	.byte	0x03, 0x50
        /*00ba*/ 	.short	0x0000


	//----- nvinfo : EIATTR_MAXREG_COUNT
	.align		4
        /*00bc*/ 	.byte	0x03, 0x1b
        /*00be*/ 	.short	0x00ff


	//----- nvinfo : EIATTR_MERCURY_ISA_VERSION
	.align		4
        /*00c0*/ 	.byte	0x03, 0x5f
        /*00c2*/ 	.short	0x0101


	//----- nvinfo : EIATTR_INT_WARP_WIDE_INSTR_OFFSETS
	.align		4
        /*00c4*/ 	.byte	0x04, 0x31
        /*00c6*/ 	.short	(.L_57 - .L_56)


	//   ....[0]....
.L_56:
        /*00c8*/ 	.word	0x000001d0


	//   ....[1]....
        /*00cc*/ 	.word	0x00000220


	//----- nvinfo : EIATTR_VRC_CTA_INIT_COUNT
	.align		4
.L_57:
        /*00d0*/ 	.byte	0x02, 0x4a
	.zero		1
	.zero		1


	//----- nvinfo : EIATTR_EXIT_INSTR_OFFSETS
	.align		4
        /*00d4*/ 	.byte	0x04, 0x1c
        /*00d6*/ 	.short	(.L_59 - .L_58)


	//   ....[0]....
.L_58:
        /*00d8*/ 	.word	0x00000080


	//   ....[1]....
        /*00dc*/ 	.word	0x00000100


	//   ....[2]....
        /*00e0*/ 	.word	0x00000250


	//----- nvinfo : EIATTR_CBANK_PARAM_SIZE
	.align		4
.L_59:
        /*00e4*/ 	.byte	0x03, 0x19
        /*00e6*/ 	.short	0x0050


	//----- nvinfo : EIATTR_PARAM_CBANK
	.align		4
        /*00e8*/ 	.byte	0x04, 0x0a
        /*00ea*/ 	.short	(.L_61 - .L_60)
	.align		4
.L_60:
        /*00ec*/ 	.word	index@(.nv.constant0._Z10PeuCounteriiPPiS0_S0_S0_S_iS_S_S_)
        /*00f0*/ 	.short	0x0380
        /*00f2*/ 	.short	0x0050


	//----- nvinfo : EIATTR_SW_WAR
	.align		4
.L_61:
        /*00f4*/ 	.byte	0x04, 0x36
        /*00f6*/ 	.short	(.L_63 - .L_62)
.L_62:
        /*00f8*/ 	.word	0x00000008
.L_63:


//--------------------- .nv.info._Z10PEUcounteriPPiS0_S0_S0_S_iS_S_ --------------------------
	.section	.nv.info._Z10PEUcounteriPPiS0_S0_S0_S_iS_S_,"",@"SHT_CUDA_INFO"
	.sectionflags	@""
	.align	4


	//----- nvinfo : EIATTR_CUDA_API_VERSION
	.align		4
        /*0000*/ 	.byte	0x04, 0x37
        /*0002*/ 	.short	(.L_65 - .L_64)
.L_64:
        /*0004*/ 	.word	0x00000082


	//----- nvinfo : EIATTR_KPARAM_INFO
	.align		4
.L_65:
        /*0008*/ 	.byte	0x04, 0x17
        /*000a*/ 	.short	(.L_67 - .L_66)
.L_66:
        /*000c*/ 	.word	0x00000000
        /*0010*/ 	.short	0x0008
        /*0012*/ 	.short	0x0040
        /*0014*/ 	.byte	0x00, 0xf5, 0x21, 0x00


	//----- nvinfo : EIATTR_KPARAM_INFO
	.align		4
.L_67:
        /*0018*/ 	.byte	0x04, 0x17
        /*001a*/ 	.short	(.L_69 - .L_68)
.L_68:
        /*001c*/ 	.word	0x00000000
        /*0020*/ 	.short	0x0007
        /*0022*/ 	.short	0x0038
        /*0024*/ 	.byte	0x00, 0xf5, 0x21, 0x00


	//----- nvinfo : EIATTR_KPARAM_INFO
	.align		4
.L_69:
        /*0028*/ 	.byte	0x04, 0x17
        /*002a*/ 	.short	(.L_71 - .L_70)
.L_70:
        /*002c*/ 	.word	0x00000000
        /*0030*/ 	.short	0x0006
        /*0032*/ 	.short	0x0030
        /*0034*/ 	.byte	0x00, 0xf0, 0x11, 0x00


	//----- nvinfo : EIATTR_KPARAM_INFO
	.align		4
.L_71:
        /*0038*/ 	.byte	0x04, 0x17
        /*003a*/ 	.short	(.L_73 - .L_72)
.L_72:
        /*003c*/ 	.word	0x00000000
        /*0040*/ 	.short	0x0005
        /*0042*/ 	.short	0x0028
        /*0044*/ 	.byte	0x00, 0xf5, 0x21, 0x00


	//----- nvinfo : EIATTR_KPARAM_INFO
	.align		4
.L_73:
        /*0048*/ 	.byte	0x04, 0x17
        /*004a*/ 	.short	(.L_75 - .L_74)
.L_74:
        /*004c*/ 	.word	0x00000000
        /*0050*/ 	.short	0x0004
        /*0052*/ 	.short	0x0020
        /*0054*/ 	.byte	0x00, 0xf5, 0x21, 0x00


	//----- nvinfo : EIATTR_KPARAM_INFO
	.align		4
.L_75:
        /*0058*/ 	.byte	0x04, 0x17
        /*005a*/ 	.short	(.L_77 - .L_76)
.L_76:
        /*005c*/ 	.word	0x00000000
        /*0060*/ 	.short	0x0003
        /*0062*/ 	.short	0x0018
        /*0064*/ 	.byte	0x00, 0xf5, 0x21, 0x00


	//----- nvinfo : EIATTR_KPARAM_INFO
	.align		4
.L_77:
        /*0068*/ 	.byte	0x04, 0x17
        /*006a*/ 	.short	(.L_79 - .L_78)
.L_78:
        /*006c*/ 	.word	0x00000000
        /*0070*/ 	.short	0x0002
        /*0072*/ 	.short	0x0010
        /*0074*/ 	.byte	0x00, 0xf5, 0x21, 0x00


	//----- nvinfo : EIATTR_KPARAM_INFO
	.align		4
.L_79:
        /*0078*/ 	.byte	0x04, 0x17
        /*007a*/ 	.short	(.L_81 - .L_80)
.L_80:
        /*007c*/ 	.word	0x00000000
        /*0080*/ 	.short	0x0001
        /*0082*/ 	.short	0x0008
        /*0084*/ 	.byte	0x00, 0xf5, 0x21, 0x00


	//----- nvinfo : EIATTR_KPARAM_INFO
	.align		4
.L_81:
        /*0088*/ 	.byte	0x04, 0x17
        /*008a*/ 	.short	(.L_83 - .L_82)
.L_82:
        /*008c*/ 	.word	0x00000000
        /*0090*/ 	.short	0x0000
        /*0092*/ 	.short	0x0000
        /*0094*/ 	.byte	0x00, 0xf0, 0x11, 0x00


	//----- nvinfo : EIATTR_SPARSE_MMA_MASK
	.align		4
.L_83:
        /*0098*/ 	.byte	0x03, 0x50
        /*009a*/ 	.short	0x0000


	//----- nvinfo : EIATTR_MAXREG_COUNT
	.align		4
        /*009c*/ 	.byte	0x03, 0x1b
        /*009e*/ 	.short	0x00ff


	//----- nvinfo : EIATTR_MERCURY_ISA_VERSION
	.align		4
        /*00a0*/ 	.byte	0x03, 0x5f
        /*00a2*/ 	.short	0x0101


	//----- nvinfo : EIATTR_INT_WARP_WIDE_INSTR_OFFSETS
	.align		4
        /*00a4*/ 	.byte	0x04, 0x31
        /*00a6*/ 	.short	(.L_85 - .L_84)


	//   ....[0]....
.L_84:
        /*00a8*/ 	.word	0x000001d0


	//   ....[1]....
        /*00ac*/ 	.word	0x00000220


	//   ....[2]....
        /*00b0*/ 	.word	0x000002a0


	//----- nvinfo : EIATTR_VRC_CTA_INIT_COUNT
	.align		4
.L_85:
        /*00b4*/ 	.byte	0x02, 0x4a
	.zero		1
	.zero		1


	//----- nvinfo : EIATTR_EXIT_INSTR_OFFSETS
	.align		4
        /*00b8*/ 	.byte	0x04, 0x1c
        /*00ba*/ 	.short	(.L_87 - .L_86)


	//   ....[0]....
.L_86:
        /*00bc*/ 	.word	0x00000080


	//   ....[1]....
        /*00c0*/ 	.word	0x00000100


	//   ....[2]....
        /*00c4*/ 	.word	0x000002d0


	//----- nvinfo : EIATTR_CBANK_PARAM_SIZE
	.align		4
.L_87:
        /*00c8*/ 	.byte	0x03, 0x19
        /*00ca*/ 	.short	0x0048


	//----- nvinfo : EIATTR_PARAM_CBANK
	.align		4
        /*00cc*/ 	.byte	0x04, 0x0a
        /*00ce*/ 	.short	(.L_89 - .L_88)
	.align		4
.L_88:
        /*00d0*/ 	.word	index@(.nv.constant0._Z10PEUcounteriPPiS0_S0_S0_S_iS_S_)
        /*00d4*/ 	.short	0x0380
        /*00d6*/ 	.short	0x0048


	//----- nvinfo : EIATTR_SW_WAR
	.align		4
.L_89:
        /*00d8*/ 	.byte	0x04, 0x36
        /*00da*/ 	.short	(.L_91 - .L_90)
.L_90:
        /*00dc*/ 	.word	0x00000008
.L_91:


//--------------------- .nv.callgraph             --------------------------
	.section	.nv.callgraph,"",@"SHT_CUDA_CALLGRAPH"
	.align	4
	.sectionentsize	8
	.align		4
        /*0000*/ 	.word	0x00000000
	.align		4
        /*0004*/ 	.word	0xffffffff
	.align		4
        /*0008*/ 	.word	0x00000000
	.align		4
        /*000c*/ 	.word	0xfffffffe
	.align		4
        /*0010*/ 	.word	0x00000000
	.align		4
        /*0014*/ 	.word	0xfffffffd
	.align		4
        /*0018*/ 	.word	0x00000000
	.align		4
        /*001c*/ 	.word	0xfffffffc


//--------------------- .text._Z19Array_add_reductioniPiS_ --------------------------
	.section	.text._Z19Array_add_reductioniPiS_,"ax",@progbits
	.align	128
        .global         _Z19Array_add_reductioniPiS_
        .type           _Z19Array_add_reductioniPiS_,@function
        .size           _Z19Array_add_reductioniPiS_,(.L_x_5 - _Z19Array_add_reductioniPiS_)
        .other          _Z19Array_add_reductioniPiS_,@"STO_CUDA_ENTRY STV_DEFAULT"
_Z19Array_add_reductioniPiS_:
.text._Z19Array_add_reductioniPiS_:
[----:B------:R-:W-:Y:S01]  /*0000*/  LDC R1, c[0x0][0x37c] ;  /* 0x0000df00ff017b82 */ /* 0x000fe20000000800 */
[----:B------:R-:W0:Y:S01]  /*0010*/  S2R R6, SR_TID.X ;  /* 0x0000000000067919 */ /* 0x000e220000002100 */
[----:B------:R-:W0:Y:S01]  /*0020*/  LDCU UR8, c[0x0][0x360] ;  /* 0x00006c00ff0877ac */ /* 0x000e220008000800 */
[----:B------:R-:W-:Y:S01]  /*0030*/  IMAD.MOV.U32 R4, RZ, RZ, RZ ;  /* 0x000000ffff047224 */ /* 0x000fe200078e00ff */
[----:B------:R-:W0:Y:S01]  /*0040*/  S2R R7, SR_CTAID.X ;  /* 0x0000000000077919 */ /* 0x000e220000002500 */
[----:B------:R-:W1:Y:S01]  /*0050*/  LDCU UR4, c[0x0][0x380] ;  /* 0x00007000ff0477ac */ /* 0x000e620008000800 */
[----:B------:R-:W2:Y:S01]  /*0060*/  LDCU.64 UR6, c[0x0][0x358] ;  /* 0x00006b00ff0677ac */ /* 0x000ea20008000a00 */
[----:B0-----:R-:W-:-:S05]  /*0070*/  IMAD R5, R7, UR8, R6 ;  /* 0x0000000807057c24 */ /* 0x001fca000f8e0206 */
[----:B-1----:R-:W-:-:S13]  /*0080*/  ISETP.GE.AND P0, PT, R5, UR4, PT ;  /* 0x0000000405007c0c */ /* 0x002fda000bf06270 */
[----:B------:R-:W0:Y:S02]  /*0090*/  @!P0 LDC.64 R2, c[0x0][0x388] ;  /* 0x0000e200ff028b82 */ /* 0x000e240000000a00 */
[----:B0-----:R-:W-:-:S05]  /*00a0*/  @!P0 IMAD.WIDE R2, R5, 0x4, R2 ;  /* 0x0000000405028825 */ /* 0x001fca00078e0202 */
[----:B--2---:R-:W2:Y:S01]  /*00b0*/  @!P0 LDG.E R4, desc[UR6][R2.64] ;  /* 0x0000000602048981 */ /* 0x004ea2000c1e1900 */
[----:B------:R-:W0:Y:S01]  /*00c0*/  S2UR UR5, SR_CgaCtaId ;  /* 0x00000000000579c3 */ /* 0x000e220000008800 */
[----:B------:R-:W-:Y:S01]  /*00d0*/  IMAD.U32 R0, RZ, RZ, UR8 ;  /* 0x00000008ff007e24 */ /* 0x000fe2000f8e00ff */
[----:B------:R-:W-:Y:S01]  /*00e0*/  UMOV UR4, 0x400 ;  /* 0x0000040000047882 */ /* 0x000fe20000000000 */
[----:B------:R-:W-:-:S03]  /*00f0*/  ISETP.NE.AND P0, PT, R6, RZ, PT ;  /* 0x000000ff0600720c */ /* 0x000fc60003f05270 */
[----:B------:R-:W-:Y:S01]  /*0100*/  ISETP.GE.U32.AND P1, PT, R0, 0x2, PT ;  /* 0x000000020000780c */ /* 0x000fe20003f26070 */
[----:B0-----:R-:W-:-:S06]  /*0110*/  ULEA UR4, UR5, UR4, 0x18 ;  /* 0x0000000405047291 */ /* 0x001fcc000f8ec0ff */
[----:B------:R-:W-:-:S05]  /*0120*/  LEA R5, R6, UR4, 0x2 ;  /* 0x0000000406057c11 */ /* 0x000fca000f8e10ff */
[----:B--2---:R0:W-:Y:S01]  /*0130*/  STS [R5], R4 ;  /* 0x0000000405007388 */ /* 0x0041e20000000800 */
[----:B------:R-:W-:Y:S06]  /*0140*/  BAR.SYNC.DEFER_BLOCKING 0x0 ;  /* 0x0000000000007b1d */ /* 0x000fec0000010000 */
[----:B------:R-:W-:Y:S05]  /*0150*/  @!P1 BRA `(.L_x_0) ;  /* 0x00000000002c9947 */ /* 0x000fea0003800000 */
.L_x_1:
[----:B------:R-:W-:-:S04]  /*0160*/  SHF.R.U32.HI R8, RZ, 0x1, R0 ;  /* 0x00000001ff087819 */ /* 0x000fc80000011600 */
[----:B------:R-:W-:-:S13]  /*0170*/  ISETP.GE.U32.AND P1, PT, R6, R8, PT ;  /* 0x000000080600720c */ /* 0x000fda0003f26070 */
[----:B------:R-:W-:Y:S01]  /*0180*/  @!P1 LEA R2, R8, R5, 0x2 ;  /* 0x0000000508029211 */ /* 0x000fe200078e10ff */
[----:B------:R-:W-:Y:S05]  /*0190*/  @!P1 LDS R3, [R5] ;  /* 0x0000000005039984 */ /* 0x000fea0000000800 */
[----:B------:R-:W0:Y:S02]  /*01a0*/  @!P1 LDS R2, [R2] ;  /* 0x0000000002029984 */ /* 0x000e240000000800 */
[----:B0-----:R-:W-:-:S05]  /*01b0*/  @!P1 IMAD.IADD R4, R2, 0x1, R3 ;  /* 0x0000000102049824 */ /* 0x001fca00078e0203 */
[----:B------:R1:W-:Y:S01]  /*01c0*/  @!P1 STS [R5], R4 ;  /* 0x0000000405009388 */ /* 0x0003e20000000800 */
[----:B------:R-:W-:Y:S01]  /*01d0*/  BAR.SYNC.DEFER_BLOCKING 0x0 ;  /* 0x0000000000007b1d */ /* 0x000fe20000010000 */
[----:B------:R-:W-:Y:S02]  /*01e0*/  ISETP.GT.U32.AND P1, PT, R0, 0x3, PT ;  /* 0x000000030000780c */ /* 0x000fe40003f24070 */
[----:B------:R-:W-:-:S11]  /*01f0*/  MOV R0, R8 ;  /* 0x0000000800007202 */ /* 0x000fd60000000f00 */
[----:B-1----:R-:W-:Y:S05]  /*0200*/  @P1 BRA `(.L_x_1) ;  /* 0xfffffffc00d41947 */ /* 0x002fea000383ffff */
.L_x_0:
[----:B------:R-:W-:Y:S05]  /*0210*/  @P0 EXIT ;  /* 0x000000000000094d */ /* 0x000fea0003800000 */
[----:B------:R-:W1:Y:S01]  /*0220*/  S2UR UR5, SR_CgaCtaId ;  /* 0x00000000000579c3 */ /* 0x000e620000008800 */
[----:B------:R-:W-:-:S07]  /*0230*/  UMOV UR4, 0x400 ;  /* 0x0000040000047882 */ /* 0x000fce0000000000 */
[----:B------:R-:W2:Y:S01]  /*0240*/  LDC.64 R2, c[0x0][0x390] ;  /* 0x0000e400ff027b82 */ /* 0x000ea20000000a00 */
[----:B-1----:R-:W-:Y:S01]  /*0250*/  ULEA UR4, UR5, UR4, 0x18 ;  /* 0x0000000405047291 */ /* 0x002fe2000f8ec0ff */
[----:B--2---:R-:W-:-:S08]  /*0260*/  IMAD.WIDE.U32 R2, R7, 0x4, R2 ;  /* 0x0000000407027825 */ /* 0x004fd000078e0002 */
[----:B0-----:R-:W0:Y:S04]  /*0270*/  LDS R5, [UR4] ;  /* 0x00000004ff057984 */ /* 0x001e280008000800 */
[----:B0-----:R-:W-:Y:S01]  /*0280*/  STG.E desc[UR6][R2.64], R5 ;  /* 0x0000000502007986 */ /* 0x001fe2000c101906 */
[----:B------:R-:W-:Y:S05]  /*0290*/  EXIT ;  /* 0x000000000000794d */ /* 0x000fea0003800000 */
.L_x_2:
[----:B------:R-:W-:-:S00]  /*02a0*/  BRA `(.L_x_2) ;  /* 0xfffffffc00fc7947 */ /* 0x000fc0000383ffff */
[----:B------:R-:W-:-:S00]  /*02b0*/  NOP ;  /* 0x0000000000007918 */ /* 0x000fc00000000000 */
        /* <DEDUP_REMOVED lines=12> */
.L_x_5:


//--------------------- .text._Z10PeuCounteriiPPiS0_S0_S0_S_iS_S_S_ --------------------------
	.section	.text._Z10PeuCounteriiPPiS0_S0_S0_S_iS_S_S_,"ax",@progbits
	.align	128
        .global         _Z10PeuCounteriiPPiS0_S0_S0_S_iS_S_S_
        .type           _Z10PeuCounteriiPPiS0_S0_S0_S_iS_S_S_,@function
        .size           _Z10PeuCounteriiPPiS0_S0_S0_S_iS_S_S_,(.L_x_6 - _Z10PeuCounteriiPPiS0_S0_S0_S_iS_S_S_)
        .other          _Z10PeuCounteriiPPiS0_S0_S0_S_iS_S_S_,@"STO_CUDA_ENTRY STV_DEFAULT"
_Z10PeuCounteriiPPiS0_S0_S0_S_iS_S_S_:
.text._Z10PeuCounteriiPPiS0_S0_S0_S_iS_S_S_:
[----:B------:R-:W-:Y:S08]  /*0000*/  LDC R1, c[0x0][0x37c] ;  /* 0x0000df00ff017b82 */ /* 0x000ff00000000800 */
[----:B------:R-:W0:Y:S01]  /*0010*/  LDC R0, c[0x0][0x384] ;  /* 0x0000e100ff007b82 */ /* 0x000e220000000800 */
[----:B------:R-:W1:Y:S07]  /*0020*/  LDCU.64 UR6, c[0x0][0x358] ;  /* 0x00006b00ff0677ac */ /* 0x000e6e0008000a00 */
[----:B------:R-:W0:Y:S02]  /*0030*/  LDC.64 R2, c[0x0][0x3a8] ;  /* 0x0000ea00ff027b82 */ /* 0x000e240000000a00 */
[----:B0-----:R-:W-:-:S06]  /*0040*/  IMAD.WIDE R2, R0, 0x4, R2 ;  /* 0x0000000400027825 */ /* 0x001fcc00078e0202 */
[----:B-1----:R-:W2:Y:S01]  /*0050*/  LDG.E R2, desc[UR6][R2.64] ;  /* 0x0000000602027981 */ /* 0x002ea2000c1e1900 */
[----:B------:R-:W2:Y:S02]  /*0060*/  S2R R9, SR_TID.X ;  /* 0x0000000000097919 */ /* 0x000ea40000002100 */
[----:B--2---:R-:W-:-:S13]  /*0070*/  ISETP.GE.U32.AND P0, PT, R9, R2, PT ;  /* 0x000000020900720c */ /* 0x004fda0003f06070 */
[----:B------:R-:W-:Y:S05]  /*0080*/  @P0 EXIT ;  /* 0x000000000000094d */ /* 0x000fea0003800000 */
[----:B------:R-:W0:Y:S01]  /*0090*/  LDC.64 R2, c[0x0][0x388] ;  /* 0x0000e200ff027b82 */ /* 0x000e220000000a00 */
[----:B------:R-:W1:Y:S01]  /*00a0*/  LDCU UR4, c[0x0][0x380] ;  /* 0x00007000ff0477ac */ /* 0x000e620008000800 */
[----:B0-----:R-:W-:-:S06]  /*00b0*/  IMAD.WIDE R2, R0, 0x8, R2 ;  /* 0x0000000800027825 */ /* 0x001fcc00078e0202 */
[----:B------:R-:W2:Y:S02]  /*00c0*/  LDG.E.64 R2, desc[UR6][R2.64] ;  /* 0x0000000602027981 */ /* 0x000ea4000c1e1b00 */
[----:B--2---:R-:W-:-:S06]  /*00d0*/  IMAD.WIDE.U32 R4, R9, 0x4, R2 ;  /* 0x0000000409047825 */ /* 0x004fcc00078e0002 */
[----:B------:R-:W1:Y:S02]  /*00e0*/  LD.E R4, desc[UR6][R4.64] ;  /* 0x0000000604047980 */ /* 0x000e64000c101900 */
[----:B-1----:R-:W-:-:S13]  /*00f0*/  ISETP.NE.AND P0, PT, R4, UR4, PT ;  /* 0x0000000404007c0c */ /* 0x002fda000bf05270 */
[----:B------:R-:W-:Y:S05]  /*0100*/  @P0 EXIT ;  /* 0x000000000000094d */ /* 0x000fea0003800000 */
[----:B------:R-:W0:Y:S08]  /*0110*/  LDC.64 R2, c[0x0][0x390] ;  /* 0x0000e400ff027b82 */ /* 0x000e300000000a00 */
[----:B------:R-:W1:Y:S01]  /*0120*/  LDC.64 R6, c[0x0][0x398] ;  /* 0x0000e600ff067b82 */ /* 0x000e620000000a00 */
[----:B------:R-:W2:Y:S07]  /*0130*/  S2R R13, SR_LANEID ;  /* 0x00000000000d7919 */ /* 0x000eae0000000000 */
[----:B------:R-:W3:Y:S01]  /*0140*/  LDC.64 R10, c[0x0][0x3b8] ;  /* 0x0000ee00ff0a7b82 */ /* 0x000ee20000000a00 */
[----:B0-----:R-:W-:-:S06]  /*0150*/  IMAD.WIDE R2, R0, 0x8, R2 ;  /* 0x0000000800027825 */ /* 0x001fcc00078e0202 */
[----:B------:R-:W4:Y:S01]  /*0160*/  LDG.E.64 R2, desc[UR6][R2.64] ;  /* 0x0000000602027981 */ /* 0x000f22000c1e1b00 */
[----:B-1----:R-:W-:-:S06]  /*0170*/  IMAD.WIDE R6, R0, 0x8, R6 ;  /* 0x0000000800067825 */ /* 0x002fcc00078e0206 */
[----:B------:R-:W5:Y:S01]  /*0180*/  LDG.E.64 R6, desc[UR6][R6.64] ;  /* 0x0000000606067981 */ /* 0x000f62000c1e1b00 */
[----:B----4-:R-:W-:-:S06]  /*0190*/  IMAD.WIDE.U32 R4, R9, 0x4, R2 ;  /* 0x0000000409047825 */ /* 0x010fcc00078e0002 */
[----:B------:R-:W4:Y:S01]  /*01a0*/  LD.E R4, desc[UR6][R4.64] ;  /* 0x0000000604047980 */ /* 0x000f22000c101900 */
[----:B-----5:R-:W-:-:S06]  /*01b0*/  IMAD.WIDE.U32 R8, R9, 0x4, R6 ;  /* 0x0000000409087825 */ /* 0x020fcc00078e0006 */
[----:B------:R-:W4:Y:S01]  /*01c0*/  LD.E R9, desc[UR6][R8.64] ;  /* 0x0000000608097980 */ /* 0x000f22000c101900 */
[----:B------:R-:W-:Y:S02]  /*01d0*/  VOTEU.ANY UR4, UPT, PT ;  /* 0x0000000000047886 */ /* 0x000fe400038e0100 */
[----:B------:R-:W-:-:S06]  /*01e0*/  UFLO.U32 UR4, UR4 ;  /* 0x00000004000472bd */ /* 0x000fcc00080e0000 */
[----:B--2---:R-:W-:Y:S01]  /*01f0*/  ISETP.EQ.U32.AND P0, PT, R13, UR4, PT ;  /* 0x000000040d007c0c */ /* 0x004fe2000bf02070 */
[----:B---3--:R-:W-:Y:S01]  /*0200*/  IMAD.WIDE R2, R0, 0x4, R10 ;  /* 0x0000000400027825 */ /* 0x008fe200078e020a */
[----:B----4-:R-:W-:-:S04]  /*0210*/  IADD3 R12, PT, PT, R4, R9, RZ ;  /* 0x00000009040c7210 */ /* 0x010fc80007ffe0ff */
[----:B------:R-:W-:-:S13]  /*0220*/  CREDUX.MAX.S32 UR5, R12 ;  /* 0x000000000c0572cc */ /* 0x000fda0000000200 */
[----:B------:R-:W-:-:S05]  /*0230*/  MOV R7, UR5 ;  /* 0x0000000500077c02 */ /* 0x000fca0008000f00 */
[----:B------:R-:W-:Y:S01]  /*0240*/  @P0 REDG.E.MAX.S32.STRONG.GPU desc[UR6][R2.64], R7 ;  /* 0x000000070200098e */ /* 0x000fe2000d12e306 */
[----:B------:R-:W-:Y:S05]  /*0250*/  EXIT ;  /* 0x000000000000794d */ /* 0x000fea0003800000 */
.L_x_3:
        /* <DEDUP_REMOVED lines=10> */
.L_x_6:


//--------------------- .text._Z10PEUcounteriPPiS0_S0_S0_S_iS_S_ --------------------------
	.section	.text._Z10PEUcounteriPPiS0_S0_S0_S_iS_S_,"ax",@progbits
	.align	128
        .global         _Z10PEUcounteriPPiS0_S0_S0_S_iS_S_
        .type           _Z10PEUcounteriPPiS0_S0_S0_S_iS_S_,@function
        .size           _Z10PEUcounteriPPiS0_S0_S0_S_iS_S_,(.L_x_7 - _Z10PEUcounteriPPiS0_S0_S0_S_iS_S_)
        .other          _Z10PEUcounteriPPiS0_S0_S0_S_iS_S_,@"STO_CUDA_ENTRY STV_DEFAULT"
_Z10PEUcounteriPPiS0_S0_S0_S_iS_S_:
.text._Z10PEUcounteriPPiS0_S0_S0_S_iS_S_:
[----:B------:R-:W-:Y:S01]  /*0000*/  LDC R1, c[0x0][0x37c] ;  /* 0x0000df00ff017b82 */ /* 0x000fe20000000800 */
[----:B------:R-:W0:Y:S07]  /*0010*/  S2R R0, SR_CTAID.X ;  /* 0x0000000000007919 */ /* 0x000e2e0000002500 */
[----:B------:R-:W0:Y:S01]  /*0020*/  LDC.64 R4, c[0x0][0x3a8] ;  /* 0x0000ea00ff047b82 */ /* 0x000e220000000a00 */
[----:B------:R-:W1:Y:S01]  /*0030*/  LDCU.64 UR6, c[0x0][0x358] ;  /* 0x00006b00ff0677ac */ /* 0x000e620008000a00 */
[----:B0-----:R-:W-:-:S06]  /*0040*/  IMAD.WIDE.U32 R4, R0, 0x4, R4 ;  /* 0x0000000400047825 */ /* 0x001fcc00078e0004 */
[----:B-1----:R-:W2:Y:S01]  /*0050*/  LDG.E R5, desc[UR6][R4.64] ;  /* 0x0000000604057981 */ /* 0x002ea2000c1e1900 */
[----:B------:R-:W2:Y:S02]  /*0060*/  S2R R2, SR_TID.X ;  /* 0x0000000000027919 */ /* 0x000ea40000002100 */
[----:B--2---:R-:W-:-:S13]  /*0070*/  ISETP.GE.U32.AND P0, PT, R2, R5, PT ;  /* 0x000000050200720c */ /* 0x004fda0003f06070 */
[----:B------:R-:W-:Y:S05]  /*0080*/  @P0 EXIT ;  /* 0x000000000000094d */ /* 0x000fea0003800000 */
[----:B------:R-:W0:Y:S01]  /*0090*/  LDC.64 R4, c[0x0][0x388] ;  /* 0x0000e200ff047b82 */ /* 0x000e220000000a00 */
[----:B------:R-:W1:Y:S01]  /*00a0*/  LDCU UR4, c[0x0][0x380] ;  /* 0x00007000ff0477ac */ /* 0x000e620008000800 */
[----:B0-----:R-:W-:-:S06]  /*00b0*/  IMAD.WIDE.U32 R4, R0, 0x8, R4 ;  /* 0x0000000800047825 */ /* 0x001fcc00078e0004 */
[----:B------:R-:W2:Y:S02]  /*00c0*/  LDG.E.64 R4, desc[UR6][R4.64] ;  /* 0x0000000604047981 */ /* 0x000ea4000c1e1b00 */
[----:B--2---:R-:W-:-:S06]  /*00d0*/  IMAD.WIDE.U32 R6, R2, 0x4, R4 ;  /* 0x0000000402067825 */ /* 0x004fcc00078e0004 */
[----:B------:R-:W1:Y:S02]  /*00e0*/  LD.E R6, desc[UR6][R6.64] ;  /* 0x0000000606067980 */ /* 0x000e64000c101900 */
[----:B-1----:R-:W-:-:S13]  /*00f0*/  ISETP.NE.AND P0, PT, R6, UR4, PT ;  /* 0x0000000406007c0c */ /* 0x002fda000bf05270 */
[----:B------:R-:W-:Y:S05]  /*0100*/  @P0 EXIT ;  /* 0x000000000000094d */ /* 0x000fea0003800000 */
[----:B------:R-:W0:Y:S08]  /*0110*/  LDC.64 R10, c[0x0][0x398] ;  /* 0x0000e600ff0a7b82 */ /* 0x000e300000000a00 */
[----:B------:R-:W1:Y:S01]  /*0120*/  LDC.64 R4, c[0x0][0x390] ;  /* 0x0000e400ff047b82 */ /* 0x000e620000000a00 */
[----:B0-----:R-:W-:-:S06]  /*0130*/  IMAD.WIDE.U32 R10, R0, 0x8, R10 ;  /* 0x00000008000a7825 */ /* 0x001fcc00078e000a */
[----:B------:R-:W2:Y:S01]  /*0140*/  LDG.E.64 R10, desc[UR6][R10.64] ;  /* 0x000000060a0a7981 */ /* 0x000ea2000c1e1b00 */
[----:B-1----:R-:W-:-:S05]  /*0150*/  IMAD.WIDE.U32 R4, R0, 0x8, R4 ;  /* 0x0000000800047825 */ /* 0x002fca00078e0004 */
[----:B------:R-:W3:Y:S01]  /*0160*/  LDG.E.64 R6, desc[UR6][R4.64] ;  /* 0x0000000604067981 */ /* 0x000ee2000c1e1b00 */
[----:B------:R-:W0:Y:S01]  /*0170*/  S2R R14, SR_LANEID ;  /* 0x00000000000e7919 */ /* 0x000e220000000000 */
[----:B--2---:R-:W-:-:S06]  /*0180*/  IMAD.WIDE.U32 R12, R2, 0x4, R10 ;  /* 0x00000004020c7825 */ /* 0x004fcc00078e000a */
[----:B------:R-:W2:Y:S01]  /*0190*/  LD.E R13, desc[UR6][R12.64] ;  /* 0x000000060c0d7980 */ /* 0x000ea2000c101900 */
[----:B---3--:R-:W-:Y:S02]  /*01a0*/  IMAD.WIDE.U32 R8, R2, 0x4, R6 ;  /* 0x0000000402087825 */ /* 0x008fe400078e0006 */
[----:B------:R-:W1:Y:S04]  /*01b0*/  LDC.64 R6, c[0x0][0x3b8] ;  /* 0x0000ee00ff067b82 */ /* 0x000e680000000a00 */
[----:B------:R-:W2:Y:S01]  /*01c0*/  LD.E R8, desc[UR6][R8.64] ;  /* 0x0000000608087980 */ /* 0x000ea2000c101900 */
[----:B------:R-:W-:Y:S02]  /*01d0*/  VOTEU.ANY UR4, UPT, PT ;  /* 0x0000000000047886 */ /* 0x000fe400038e0100 */
[----:B------:R-:W-:-:S06]  /*01e0*/  UFLO.U32 UR4, UR4 ;  /* 0x00000004000472bd */ /* 0x000fcc00080e0000 */
[----:B0-----:R-:W-:Y:S01]  /*01f0*/  ISETP.EQ.U32.AND P0, PT, R14, UR4, PT ;  /* 0x000000040e007c0c */ /* 0x001fe2000bf02070 */
[----:B-1----:R-:W-:Y:S01]  /*0200*/  IMAD.WIDE.U32 R6, R0, 0x4, R6 ;  /* 0x0000000400067825 */ /* 0x002fe200078e0006 */
[----:B--2---:R-:W-:-:S04]  /*0210*/  IADD3 R3, PT, PT, R8, R13, RZ ;  /* 0x0000000d08037210 */ /* 0x004fc80007ffe0ff */
[----:B------:R-:W-:-:S13]  /*0220*/  CREDUX.MAX.S32 UR5, R3 ;  /* 0x00000000030572cc */ /* 0x000fda0000000200 */
[----:B------:R-:W-:-:S05]  /*0230*/  MOV R11, UR5 ;  /* 0x00000005000b7c02 */ /* 0x000fca0008000f00 */
[----:B------:R-:W-:Y:S04]  /*0240*/  @P0 REDG.E.MAX.S32.STRONG.GPU desc[UR6][R6.64], R11 ;  /* 0x0000000b0600098e */ /* 0x000fe8000d12e306 */
[----:B------:R-:W2:Y:S02]  /*0250*/  LDG.E.64 R4, desc[UR6][R4.64] ;  /* 0x0000000604047981 */ /* 0x000ea4000c1e1b00 */
[----:B--2---:R-:W-:Y:S02]  /*0260*/  IMAD.WIDE.U32 R8, R2, 0x4, R4 ;  /* 0x0000000402087825 */ /* 0x004fe400078e0004 */
[----:B------:R-:W0:Y:S04]  /*0270*/  LDC.64 R2, c[0x0][0x3c0] ;  /* 0x0000f000ff027b82 */ /* 0x000e280000000a00 */
[----:B------:R-:W2:Y:S01]  /*0280*/  LD.E R8, desc[UR6][R8.64] ;  /* 0x0000000608087980 */ /* 0x000ea2000c101900 */
[----:B0-----:R-:W-:Y:S01]  /*0290*/  IMAD.WIDE.U32 R2, R0, 0x4, R2 ;  /* 0x0000000400027825 */ /* 0x001fe200078e0002 */
[----:B--2---:R-:W-:-:S13]  /*02a0*/  CREDUX.MAX.S32 UR4, R8 ;  /* 0x00000000080472cc */ /* 0x004fda0000000200 */
[----:B------:R-:W-:-:S05]  /*02b0*/  MOV R13, UR4 ;  /* 0x00000004000d7c02 */ /* 0x000fca0008000f00 */
[----:B------:R-:W-:Y:S01]  /*02c0*/  @P0 REDG.E.MAX.S32.STRONG.GPU desc[UR6][R2.64], R13 ;  /* 0x0000000d0200098e */ /* 0x000fe2000d12e306 */
[----:B------:R-:W-:Y:S05]  /*02d0*/  EXIT ;  /* 0x000000000000794d */ /* 0x000fea0003800000 */
.L_x_4:
        /* <DEDUP_REMOVED lines=10> */
.L_x_7:


//--------------------- .nv.shared._Z19Array_add_reductioniPiS_ --------------------------
	.section	.nv.shared._Z19Array_add_reductioniPiS_,"aw",@nobits
	.sectionflags	@""
	.align	4
.nv.shared._Z19Array_add_reductioniPiS_:
	.zero		5120


//--------------------- .nv.shared.reserved.0     --------------------------
	.section	.nv.shared.reserved.0,"aw",@nobits
	.weak		__nv_reservedSMEM_offset_0_alias
	.size		__nv_reservedSMEM_offset_0_alias, 0, 64
	.other		__nv_reservedSMEM_offset_0_alias,@"STO_CUDA_RESERVED_SHARED STV_DEFAULT"
__nv_reservedSMEM_offset_0_alias:
	.zero		0
	.zero		64


//--------------------- .nv.constant0._Z19Array_add_reductioniPiS_ --------------------------
	.section	.nv.constant0._Z19Array_add_reductioniPiS_,"a",@progbits
	.sectionflags	@""
	.align	4
.nv.constant0._Z19Array_add_reductioniPiS_:
	.zero		920


//--------------------- .nv.constant0._Z10PeuCounteriiPPiS0_S0_S0_S_iS_S_S_ --------------------------
	.section	.nv.constant0._Z10PeuCounteriiPPiS0_S0_S0_S_iS_S_S_,"a",@progbits
	.sectionflags	@""
	.align	4
.nv.constant0._Z10PeuCounteriiPPiS0_S0_S0_S_iS_S_S_:
	.zero		976


//--------------------- .nv.constant0._Z10PEUcounteriPPiS0_S0_S0_S_iS_S_ --------------------------
	.section	.nv.constant0._Z10PEUcounteriPPiS0_S0_S0_S_iS_S_,"a",@progbits
	.sectionflags	@""
	.align	4
.nv.constant0._Z10PEUcounteriPPiS0_S0_S0_S_iS_S_:
	.zero		968


//--------------------- SYMBOLS --------------------------

	.type		.nv.reservedSmem.offset0,@object
	.size		.nv.reservedSmem.offset0,0x4
	.type		.nv.reservedSmem.cap,@object
	.size		.nv.reservedSmem.cap,0x4
